//
// Generated by NVIDIA NVVM Compiler
//
// Compiler Build ID: CL-36424714
// Cuda compilation tools, release 13.0, V13.0.88
// Based on NVVM 20.0.0
//

.version 9.0
.target sm_100
.address_size 64

	// .globl	_Z14simulate_modelPiS_i

.visible .entry _Z14simulate_modelPiS_i(
	.param .u64 .ptr .align 1 _Z14simulate_modelPiS_i_param_0,
	.param .u64 .ptr .align 1 _Z14simulate_modelPiS_i_param_1,
	.param .u32 _Z14simulate_modelPiS_i_param_2
)
{
	.reg .pred 	%p<5>;
	.reg .b32 	%r<33>;
	.reg .b64 	%rd<16>;

	ld.param.u64 	%rd1, [_Z14simulate_modelPiS_i_param_0];
	ld.param.u64 	%rd2, [_Z14simulate_modelPiS_i_param_1];
	ld.param.u32 	%r3, [_Z14simulate_modelPiS_i_param_2];
	mov.u32 	%r1, %ctaid.x;
	div.s32 	%r2, %r1, %r3;
	setp.ge.s32 	%p1, %r2, %r3;
	setp.lt.s32 	%p2, %r3, 0;
	or.pred  	%p3, %p2, %p1;
	@%p3 bra 	$L__BB0_2;
	rem.s32 	%r4, %r1, %r3;
	cvta.to.global.u64 	%rd3, %rd2;
	cvta.to.global.u64 	%rd4, %rd1;
	add.s32 	%r5, %r2, %r3;
	rem.u32 	%r6, %r5, %r3;
	add.s32 	%r7, %r3, %r4;
	add.s32 	%r8, %r7, 1;
	rem.u32 	%r9, %r8, %r3;
	mul.lo.s32 	%r10, %r6, %r3;
	add.s32 	%r11, %r10, %r9;
	mul.wide.u32 	%rd5, %r11, 4;
	add.s64 	%rd6, %rd4, %rd5;
	ld.global.u32 	%r12, [%rd6];
	add.s32 	%r13, %r7, -1;
	rem.s32 	%r14, %r13, %r3;
	add.s32 	%r15, %r14, %r10;
	mul.wide.s32 	%rd7, %r15, 4;
	add.s64 	%rd8, %rd4, %rd7;
	ld.global.u32 	%r16, [%rd8];
	add.s32 	%r17, %r5, 1;
	rem.u32 	%r18, %r17, %r3;
	rem.u32 	%r19, %r7, %r3;
	mad.lo.s32 	%r20, %r18, %r3, %r19;
	mul.wide.u32 	%rd9, %r20, 4;
	add.s64 	%rd10, %rd4, %rd9;
	ld.global.u32 	%r21, [%rd10];
	add.s32 	%r22, %r5, -1;
	rem.s32 	%r23, %r22, %r3;
	mad.lo.s32 	%r24, %r23, %r3, %r19;
	mul.wide.s32 	%rd11, %r24, 4;
	add.s64 	%rd12, %rd4, %rd11;
	ld.global.u32 	%r25, [%rd12];
	mul.wide.u32 	%rd13, %r1, 4;
	add.s64 	%rd14, %rd4, %rd13;
	ld.global.u32 	%r26, [%rd14];
	add.s32 	%r27, %r12, %r26;
	add.s32 	%r28, %r16, %r27;
	add.s32 	%r29, %r21, %r28;
	add.s32 	%r30, %r25, %r29;
	shr.s32 	%r31, %r30, 31;
	setp.lt.s32 	%p4, %r30, 1;
	selp.b32 	%r32, %r31, 1, %p4;
	add.s64 	%rd15, %rd3, %rd13;
	st.global.u32 	[%rd15], %r32;
$L__BB0_2:
	ret;

}


// ===== COMPILED SASS (sm_100) =====

	.target	sm_100

	.elftype	@"ET_EXEC"


//--------------------- .note.nv.tkinfo           --------------------------
	.section	.note.nv.tkinfo,"",@"SHT_NOTE"
	.sectionflags	@"SHF_NOTE_NV_TKINFO"
	.tkinfo
        /*0018*/ 	.word	0x00000002
        /*0030*/ 	.string	""
        /*0030*/ 	.string	"ptxas"
        /*0030*/ 	.string	"Cuda compilation tools, release 13.0, V13.0.88"
        /*0030*/ 	.string	"Build cuda_13.0.r13.0/compiler.36424714_0"
        /*0030*/ 	.string	"-arch sm_100 -m 64 "



//--------------------- .note.nv.cuinfo           --------------------------
	.section	.note.nv.cuinfo,"",@"SHT_NOTE"
	.sectionflags	@"SHF_NOTE_NV_CUINFO"
        /*0018*/ 	.short	0x0002
        /*001a*/ 	.short	0x0064
        /*001c*/ 	.short	0x0082
	.zero		2


//--------------------- .nv.info                  --------------------------
	.section	.nv.info,"",@"SHT_CUDA_INFO"
	.align	4


	//----- nvinfo : EIATTR_REGCOUNT
	.align		4
        /*0000*/ 	.byte	0x04, 0x2f
        /*0002*/ 	.short	(.L_1 - .L_0)
	.align		4
.L_0:
        /*0004*/ 	.word	index@(_Z14simulate_modelPiS_i)
        /*0008*/ 	.word	0x00000014


	//----- nvinfo : EIATTR_FRAME_SIZE
	.align		4
.L_1:
        /*000c*/ 	.byte	0x04, 0x11
        /*000e*/ 	.short	(.L_3 - .L_2)
	.align		4
.L_2:
        /*0010*/ 	.word	index@(_Z14simulate_modelPiS_i)
        /*0014*/ 	.word	0x00000000


	//----- nvinfo : EIATTR_MIN_STACK_SIZE
	.align		4
.L_3:
        /*0018*/ 	.byte	0x04, 0x12
        /*001a*/ 	.short	(.L_5 - .L_4)
	.align		4
.L_4:
        /*001c*/ 	.word	index@(_Z14simulate_modelPiS_i)
        /*0020*/ 	.word	0x00000000
.L_5:


//--------------------- .nv.compat                --------------------------
	.section	.nv.compat,"",@"SHT_CUDA_COMPAT_INFO"
	.align	4
        /*0000*/ 	.byte	0x02, 0x09, 0x00, 0x00, 0x02, 0x02, 0x01, 0x00, 0x02, 0x05, 0x05, 0x00, 0x03, 0x07, 0x01, 0x01
        /*0010*/ 	.byte	0x02, 0x03, 0x00, 0x00, 0x02, 0x06, 0x01, 0x00, 0x04, 0x0b, 0x08, 0x00, 0x09, 0x00, 0x00, 0x00
        /*0020*/ 	.byte	0x00, 0x00, 0x00, 0x00


//--------------------- .nv.info._Z14simulate_modelPiS_i --------------------------
	.section	.nv.info._Z14simulate_modelPiS_i,"",@"SHT_CUDA_INFO"
	.sectionflags	@""
	.align	4


	//----- nvinfo : EIATTR_CUDA_API_VERSION
	.align		4
        /*0000*/ 	.byte	0x04, 0x37
        /*0002*/ 	.short	(.L_7 - .L_6)
.L_6:
        /*0004*/ 	.word	0x00000082


	//----- nvinfo : EIATTR_KPARAM_INFO
	.align		4
.L_7:
        /*0008*/ 	.byte	0x04, 0x17
        /*000a*/ 	.short	(.L_9 - .L_8)
.L_8:
        /*000c*/ 	.word	0x00000000
        /*0010*/ 	.short	0x0002
        /*0012*/ 	.short	0x0010
        /*0014*/ 	.byte	0x00, 0xf0, 0x11, 0x00


	//----- nvinfo : EIATTR_KPARAM_INFO
	.align		4
.L_9:
        /*0018*/ 	.byte	0x04, 0x17
        /*001a*/ 	.short	(.L_11 - .L_10)
.L_10:
        /*001c*/ 	.word	0x00000000
        /*0020*/ 	.short	0x0001
        /*0022*/ 	.short	0x0008
        /*0024*/ 	.byte	0x00, 0xf5, 0x21, 0x00


	//----- nvinfo : EIATTR_KPARAM_INFO
	.align		4
.L_11:
        /*0028*/ 	.byte	0x04, 0x17
        /*002a*/ 	.short	(.L_13 - .L_12)
.L_12:
        /*002c*/ 	.word	0x00000000
        /*0030*/ 	.short	0x0000
        /*0032*/ 	.short	0x0000
        /*0034*/ 	.byte	0x00, 0xf5, 0x21, 0x00


	//----- nvinfo : EIATTR_SPARSE_MMA_MASK
	.align		4
.L_13:
        /*0038*/ 	.byte	0x03, 0x50
        /*003a*/ 	.short	0x0000


	//----- nvinfo : EIATTR_MAXREG_COUNT
	.align		4
        /*003c*/ 	.byte	0x03, 0x1b
        /*003e*/ 	.short	0x00ff


	//----- nvinfo : EIATTR_MERCURY_ISA_VERSION
	.align		4
        /*0040*/ 	.byte	0x03, 0x5f
        /*0042*/ 	.short	0x0101


	//----- nvinfo : EIATTR_VRC_CTA_INIT_COUNT
	.align		4
        /*0044*/ 	.byte	0x02, 0x4a
	.zero		1
	.zero		1


	//----- nvinfo : EIATTR_EXIT_INSTR_OFFSETS
	.align		4
        /*0048*/ 	.byte	0x04, 0x1c
        /*004a*/ 	.short	(.L_15 - .L_14)


	//   ....[0]....
.L_14:
        /*004c*/ 	.word	0x000001f0


	//   ....[1]....
        /*0050*/ 	.word	0x00000830


	//----- nvinfo : EIATTR_CBANK_PARAM_SIZE
	.align		4
.L_15:
        /*0054*/ 	.byte	0x03, 0x19
        /*0056*/ 	.short	0x0014


	//----- nvinfo : EIATTR_PARAM_CBANK
	.align		4
        /*0058*/ 	.byte	0x04, 0x0a
        /*005a*/ 	.short	(.L_17 - .L_16)
	.align		4
.L_16:
        /*005c*/ 	.word	index@(.nv.constant0._Z14simulate_modelPiS_i)
        /*0060*/ 	.short	0x0380
        /*0062*/ 	.short	0x0014


	//----- nvinfo : EIATTR_SW_WAR
	.align		4
.L_17:
        /*0064*/ 	.byte	0x04, 0x36
        /*0066*/ 	.short	(.L_19 - .L_18)
.L_18:
        /*0068*/ 	.word	0x00000008
.L_19:


//--------------------- .nv.callgraph             --------------------------
	.section	.nv.callgraph,"",@"SHT_CUDA_CALLGRAPH"
	.align	4
	.sectionentsize	8
	.align		4
        /*0000*/ 	.word	0x00000000
	.align		4
        /*0004*/ 	.word	0xffffffff
	.align		4
        /*0008*/ 	.word	0x00000000
	.align		4
        /*000c*/ 	.word	0xfffffffe
	.align		4
        /*0010*/ 	.word	0x00000000
	.align		4
        /*0014*/ 	.word	0xfffffffd
	.align		4
        /*0018*/ 	.word	0x00000000
	.align		4
        /*001c*/ 	.word	0xfffffffc


//--------------------- .text._Z14simulate_modelPiS_i --------------------------
	.section	.text._Z14simulate_modelPiS_i,"ax",@progbits
	.align	128
        .global         _Z14simulate_modelPiS_i
        .type           _Z14simulate_modelPiS_i,@function
        .size           _Z14simulate_modelPiS_i,(.L_x_1 - _Z14simulate_modelPiS_i)
        .other          _Z14simulate_modelPiS_i,@"STO_CUDA_ENTRY STV_DEFAULT"
_Z14simulate_modelPiS_i:
.text._Z14simulate_modelPiS_i:
[----:B------:R-:W-:Y:S08]  /*0000*/  LDC R1, c[0x0][0x37c] ;  /* 0x0000df00ff017b82 */ /* 0x000ff00000000800 */
[----:B------:R-:W0:Y:S01]  /*0010*/  LDC R3, c[0x0][0x390] ;  /* 0x0000e400ff037b82 */ /* 0x000e220000000800 */
[----:B------:R-:W1:Y:S01]  /*0020*/  S2R R0, SR_CTAID.X ;  /* 0x0000000000007919 */ /* 0x000e620000002500 */
[----:B------:R-:W-:Y:S01]  /*0030*/  HFMA2 R6, -RZ, RZ, 0, 0 ;  /* 0x00000000ff067431 */ /* 0x000fe200000001ff */
[----:B0-----:R-:W-:-:S04]  /*0040*/  IABS R2, R3 ;  /* 0x0000000300027213 */ /* 0x001fc80000000000 */
[----:B------:R-:W0:Y:S01]  /*0050*/  I2F.RP R4, R2 ;  /* 0x0000000200047306 */ /* 0x000e220000209400 */
[----:B-1----:R-:W-:-:S07]  /*0060*/  IABS R8, R0 ;  /* 0x0000000000087213 */ /* 0x002fce0000000000 */
[----:B0-----:R-:W0:Y:S02]  /*0070*/  MUFU.RCP R4, R4 ;  /* 0x0000000400047308 */ /* 0x001e240000001000 */
[----:B0-----:R-:W-:-:S06]  /*0080*/  VIADD R7, R4, 0xffffffe ;  /* 0x0ffffffe04077836 */ /* 0x001fcc0000000000 */
[----:B------:R-:W0:Y:S02]  /*0090*/  F2I.FTZ.U32.TRUNC.NTZ R7, R7 ;  /* 0x0000000700077305 */ /* 0x000e24000021f000 */
[----:B0-----:R-:W-:-:S04]  /*00a0*/  IMAD.MOV R5, RZ, RZ, -R7 ;  /* 0x000000ffff057224 */ /* 0x001fc800078e0a07 */
[----:B------:R-:W-:-:S04]  /*00b0*/  IMAD R5, R5, R2, RZ ;  /* 0x0000000205057224 */ /* 0x000fc800078e02ff */
[----:B------:R-:W-:Y:S01]  /*00c0*/  IMAD.HI.U32 R6, R7, R5, R6 ;  /* 0x0000000507067227 */ /* 0x000fe200078e0006 */
[----:B------:R-:W-:-:S03]  /*00d0*/  LOP3.LUT R7, R0, R3, RZ, 0x3c, !PT ;  /* 0x0000000300077212 */ /* 0x000fc600078e3cff */
[----:B------:R-:W-:Y:S01]  /*00e0*/  IMAD.MOV.U32 R5, RZ, RZ, R8 ;  /* 0x000000ffff057224 */ /* 0x000fe200078e0008 */
[----:B------:R-:W-:-:S03]  /*00f0*/  ISETP.GE.AND P2, PT, R7, RZ, PT ;  /* 0x000000ff0700720c */ /* 0x000fc60003f46270 */
[----:B------:R-:W-:-:S04]  /*0100*/  IMAD.HI.U32 R4, R6, R5, RZ ;  /* 0x0000000506047227 */ /* 0x000fc800078e00ff */
[----:B------:R-:W-:-:S04]  /*0110*/  IMAD.MOV R8, RZ, RZ, -R4 ;  /* 0x000000ffff087224 */ /* 0x000fc800078e0a04 */
[----:B------:R-:W-:-:S05]  /*0120*/  IMAD R5, R2, R8, R5 ;  /* 0x0000000802057224 */ /* 0x000fca00078e0205 */
[----:B------:R-:W-:-:S13]  /*0130*/  ISETP.GT.U32.AND P1, PT, R2, R5, PT ;  /* 0x000000050200720c */ /* 0x000fda0003f24070 */
[-C--:B------:R-:W-:Y:S01]  /*0140*/  @!P1 IADD3 R5, PT, PT, R5, -R2.reuse, RZ ;  /* 0x8000000205059210 */ /* 0x080fe20007ffe0ff */
[----:B------:R-:W-:Y:S01]  /*0150*/  @!P1 VIADD R4, R4, 0x1 ;  /* 0x0000000104049836 */ /* 0x000fe20000000000 */
[----:B------:R-:W-:Y:S02]  /*0160*/  ISETP.NE.AND P1, PT, R3, RZ, PT ;  /* 0x000000ff0300720c */ /* 0x000fe40003f25270 */
[----:B------:R-:W-:-:S13]  /*0170*/  ISETP.GE.U32.AND P0, PT, R5, R2, PT ;  /* 0x000000020500720c */ /* 0x000fda0003f06070 */
[----:B------:R-:W-:-:S05]  /*0180*/  @P0 VIADD R4, R4, 0x1 ;  /* 0x0000000104040836 */ /* 0x000fca0000000000 */
[----:B------:R-:W-:Y:S02]  /*0190*/  MOV R7, R4 ;  /* 0x0000000400077202 */ /* 0x000fe40000000f00 */
[----:B------:R-:W-:-:S03]  /*01a0*/  LOP3.LUT R4, RZ, R3, RZ, 0x33, !PT ;  /* 0x00000003ff047212 */ /* 0x000fc600078e33ff */
[----:B------:R-:W-:-:S05]  /*01b0*/  @!P2 IMAD.MOV R7, RZ, RZ, -R7 ;  /* 0x000000ffff07a224 */ /* 0x000fca00078e0a07 */
[----:B------:R-:W-:-:S04]  /*01c0*/  SEL R12, R4, R7, !P1 ;  /* 0x00000007040c7207 */ /* 0x000fc80004800000 */
[----:B------:R-:W-:-:S04]  /*01d0*/  ISETP.GE.AND P0, PT, R12, R3, PT ;  /* 0x000000030c00720c */ /* 0x000fc80003f06270 */
[----:B------:R-:W-:-:S13]  /*01e0*/  ISETP.LT.OR P0, PT, R3, RZ, P0 ;  /* 0x000000ff0300720c */ /* 0x000fda0000701670 */
[----:B------:R-:W-:Y:S05]  /*01f0*/  @P0 EXIT ;  /* 0x000000000000094d */ /* 0x000fea0003800000 */
[----:B------:R-:W0:Y:S01]  /*0200*/  I2F.U32.RP R9, R3 ;  /* 0x0000000300097306 */ /* 0x000e220000209000 */
[----:B------:R-:W-:Y:S01]  /*0210*/  ISETP.GE.AND P2, PT, R0, RZ, PT ;  /* 0x000000ff0000720c */ /* 0x000fe20003f46270 */
[----:B------:R-:W-:Y:S01]  /*0220*/  IMAD.IADD R8, R5, 0x1, -R2 ;  /* 0x0000000105087824 */ /* 0x000fe200078e0a02 */
[----:B------:R-:W-:Y:S01]  /*0230*/  ISETP.GT.U32.AND P0, PT, R2, R5, PT ;  /* 0x000000050200720c */ /* 0x000fe20003f04070 */
[----:B------:R-:W1:Y:S01]  /*0240*/  LDCU.64 UR4, c[0x0][0x358] ;  /* 0x00006b00ff0477ac */ /* 0x000e620008000a00 */
[----:B------:R-:W-:Y:S02]  /*0250*/  IADD3 R12, PT, PT, R12, R3, RZ ;  /* 0x000000030c0c7210 */ /* 0x000fe40007ffe0ff */
[----:B------:R-:W-:-:S03]  /*0260*/  SEL R5, R8, R5, !P0 ;  /* 0x0000000508057207 */ /* 0x000fc60004000000 */
[C---:B------:R-:W-:Y:S02]  /*0270*/  VIADD R8, R12.reuse, 0xffffffff ;  /* 0xffffffff0c087836 */ /* 0x040fe40000000000 */
[----:B------:R-:W-:Y:S02]  /*0280*/  VIADD R16, R12, 0x1 ;  /* 0x000000010c107836 */ /* 0x000fe40000000000 */
[----:B------:R-:W-:Y:S01]  /*0290*/  @!P2 IADD3 R5, PT, PT, -R5, RZ, RZ ;  /* 0x000000ff0505a210 */ /* 0x000fe20007ffe1ff */
[----:B0-----:R-:W0:Y:S01]  /*02a0*/  MUFU.RCP R9, R9 ;  /* 0x0000000900097308 */ /* 0x001e220000001000 */
[----:B------:R-:W-:Y:S02]  /*02b0*/  IABS R17, R8 ;  /* 0x0000000800117213 */ /* 0x000fe40000000000 */
[----:B------:R-:W-:-:S03]  /*02c0*/  SEL R10, R4, R5, !P1 ;  /* 0x00000005040a7207 */ /* 0x000fc60004800000 */
[----:B------:R-:W-:-:S04]  /*02d0*/  IMAD.HI.U32 R11, R6, R17, RZ ;  /* 0x00000011060b7227 */ /* 0x000fc800078e00ff */
[----:B------:R-:W-:Y:S01]  /*02e0*/  IMAD.IADD R10, R10, 0x1, R3 ;  /* 0x000000010a0a7824 */ /* 0x000fe200078e0203 */
[----:B------:R-:W-:-:S03]  /*02f0*/  IADD3 R11, PT, PT, -R11, RZ, RZ ;  /* 0x000000ff0b0b7210 */ /* 0x000fc60007ffe1ff */
[----:B------:R-:W-:Y:S02]  /*0300*/  VIADD R5, R10, 0xffffffff ;  /* 0xffffffff0a057836 */ /* 0x000fe40000000000 */
[----:B0-----:R-:W-:-:S03]  /*0310*/  VIADD R7, R9, 0xffffffe ;  /* 0x0ffffffe09077836 */ /* 0x001fc60000000000 */
[----:B------:R-:W-:-:S03]  /*0320*/  IABS R15, R5 ;  /* 0x00000005000f7213 */ /* 0x000fc60000000000 */
[----:B------:R-:W0:Y:S02]  /*0330*/  F2I.FTZ.U32.TRUNC.NTZ R7, R7 ;  /* 0x0000000700077305 */ /* 0x000e24000021f000 */
[----:B------:R-:W-:-:S04]  /*0340*/  IMAD.HI.U32 R9, R6, R15, RZ ;  /* 0x0000000f06097227 */ /* 0x000fc800078e00ff */
[----:B------:R-:W-:Y:S02]  /*0350*/  IMAD.MOV.U32 R6, RZ, RZ, RZ ;  /* 0x000000ffff067224 */ /* 0x000fe400078e00ff */
[----:B------:R-:W-:-:S04]  /*0360*/  IMAD.MOV R9, RZ, RZ, -R9 ;  /* 0x000000ffff097224 */ /* 0x000fc800078e0a09 */
[----:B------:R-:W-:Y:S01]  /*0370*/  IMAD R9, R2, R9, R15 ;  /* 0x0000000902097224 */ /* 0x000fe200078e020f */
[----:B0-----:R-:W-:-:S04]  /*0380*/  IADD3 R14, PT, PT, RZ, -R7, RZ ;  /* 0x80000007ff0e7210 */ /* 0x001fc80007ffe0ff */
[----:B------:R-:W-:Y:S01]  /*0390*/  ISETP.GT.U32.AND P0, PT, R2, R9, PT ;  /* 0x000000090200720c */ /* 0x000fe20003f04070 */
[----:B------:R-:W-:Y:S02]  /*03a0*/  IMAD R13, R14, R3, RZ ;  /* 0x000000030e0d7224 */ /* 0x000fe400078e02ff */
[----:B------:R-:W-:Y:S02]  /*03b0*/  VIADD R14, R10, 0x1 ;  /* 0x000000010a0e7836 */ /* 0x000fe40000000000 */
[----:B------:R-:W-:-:S04]  /*03c0*/  IMAD.HI.U32 R7, R7, R13, R6 ;  /* 0x0000000d07077227 */ /* 0x000fc800078e0006 */
[----:B------:R-:W-:Y:S02]  /*03d0*/  IMAD R13, R2, R11, R17 ;  /* 0x0000000b020d7224 */ /* 0x000fe400078e0211 */
[----:B------:R-:W-:-:S03]  /*03e0*/  IMAD.HI.U32 R6, R7, R12, RZ ;  /* 0x0000000c07067227 */ /* 0x000fc600078e00ff */
[----:B------:R-:W-:Y:S01]  /*03f0*/  ISETP.GT.U32.AND P2, PT, R2, R13, PT ;  /* 0x0000000d0200720c */ /* 0x000fe20003f44070 */
[----:B------:R-:W-:Y:S01]  /*0400*/  IMAD.HI.U32 R11, R7, R16, RZ ;  /* 0x00000010070b7227 */ /* 0x000fe200078e00ff */
[----:B------:R-:W-:-:S03]  /*0410*/  IADD3 R15, PT, PT, -R6, RZ, RZ ;  /* 0x000000ff060f7210 */ /* 0x000fc60007ffe1ff */
[----:B------:R-:W-:-:S04]  /*0420*/  IMAD.HI.U32 R6, R7, R14, RZ ;  /* 0x0000000e07067227 */ /* 0x000fc800078e00ff */
[----:B------:R-:W-:-:S04]  /*0430*/  IMAD.HI.U32 R7, R7, R10, RZ ;  /* 0x0000000a07077227 */ /* 0x000fc800078e00ff */
[----:B------:R-:W-:Y:S01]  /*0440*/  IMAD.MOV R6, RZ, RZ, -R6 ;  /* 0x000000ffff067224 */ /* 0x000fe200078e0a06 */
[----:B------:R-:W-:Y:S01]  /*0450*/  IADD3 R7, PT, PT, -R7, RZ, RZ ;  /* 0x000000ff07077210 */ /* 0x000fe20007ffe1ff */
[----:B------:R-:W-:Y:S02]  /*0460*/  IMAD.MOV R11, RZ, RZ, -R11 ;  /* 0x000000ffff0b7224 */ /* 0x000fe400078e0a0b */
[C---:B------:R-:W-:Y:S02]  /*0470*/  IMAD R12, R3.reuse, R15, R12 ;  /* 0x0000000f030c7224 */ /* 0x040fe400078e020c */
[C---:B------:R-:W-:Y:S02]  /*0480*/  IMAD R14, R3.reuse, R6, R14 ;  /* 0x00000006030e7224 */ /* 0x040fe400078e020e */
[C---:B------:R-:W-:Y:S01]  /*0490*/  IMAD R16, R3.reuse, R11, R16 ;  /* 0x0000000b03107224 */ /* 0x040fe200078e0210 */
[----:B------:R-:W-:Y:S01]  /*04a0*/  ISETP.GE.U32.AND P3, PT, R12, R3, PT ;  /* 0x000000030c00720c */ /* 0x000fe20003f66070 */
[----:B------:R-:W-:Y:S01]  /*04b0*/  IMAD R10, R3, R7, R10 ;  /* 0x00000007030a7224 */ /* 0x000fe200078e020a */
[-C--:B------:R-:W-:Y:S01]  /*04c0*/  ISETP.GE.U32.AND P4, PT, R14, R3.reuse, PT ;  /* 0x000000030e00720c */ /* 0x080fe20003f86070 */
[--C-:B------:R-:W-:Y:S01]  /*04d0*/  @!P0 IMAD.IADD R9, R9, 0x1, -R2.reuse ;  /* 0x0000000109098824 */ /* 0x100fe200078e0a02 */
[-C--:B------:R-:W-:Y:S01]  /*04e0*/  ISETP.GE.U32.AND P5, PT, R16, R3.reuse, PT ;  /* 0x000000031000720c */ /* 0x080fe20003fa6070 */
[----:B------:R-:W-:Y:S01]  /*04f0*/  @!P2 IMAD.IADD R13, R13, 0x1, -R2 ;  /* 0x000000010d0da824 */ /* 0x000fe200078e0a02 */
[----:B------:R-:W-:Y:S01]  /*0500*/  ISETP.GE.U32.AND P6, PT, R10, R3, PT ;  /* 0x000000030a00720c */ /* 0x000fe20003fc6070 */
[----:B------:R-:W0:Y:S01]  /*0510*/  LDC.64 R6, c[0x0][0x380] ;  /* 0x0000e000ff067b82 */ /* 0x000e220000000a00 */
[----:B------:R-:W-:-:S02]  /*0520*/  ISETP.GT.U32.AND P0, PT, R2, R9, PT ;  /* 0x000000090200720c */ /* 0x000fc40003f04070 */
[----:B------:R-:W-:-:S03]  /*0530*/  ISETP.GT.U32.AND P2, PT, R2, R13, PT ;  /* 0x0000000d0200720c */ /* 0x000fc60003f44070 */
[--C-:B------:R-:W-:Y:S01]  /*0540*/  @P3 IMAD.IADD R12, R12, 0x1, -R3.reuse ;  /* 0x000000010c0c3824 */ /* 0x100fe200078e0a03 */
[----:B------:R-:W-:Y:S02]  /*0550*/  ISETP.GE.AND P3, PT, R5, RZ, PT ;  /* 0x000000ff0500720c */ /* 0x000fe40003f66270 */
[-C--:B------:R-:W-:Y:S01]  /*0560*/  @P4 IADD3 R14, PT, PT, R14, -R3.reuse, RZ ;  /* 0x800000030e0e4210 */ /* 0x080fe20007ffe0ff */
[--C-:B------:R-:W-:Y:S02]  /*0570*/  @P5 IMAD.IADD R16, R16, 0x1, -R3.reuse ;  /* 0x0000000110105824 */ /* 0x100fe400078e0a03 */
[----:B------:R-:W-:Y:S01]  /*0580*/  @P6 IMAD.IADD R10, R10, 0x1, -R3 ;  /* 0x000000010a0a6824 */ /* 0x000fe200078e0a03 */
[----:B------:R-:W-:Y:S02]  /*0590*/  ISETP.GE.U32.AND P6, PT, R12, R3, PT ;  /* 0x000000030c00720c */ /* 0x000fe40003fc6070 */
[----:B------:R-:W-:Y:S01]  /*05a0*/  @!P0 IADD3 R9, PT, PT, R9, -R2, RZ ;  /* 0x8000000209098210 */ /* 0x000fe20007ffe0ff */
[----:B------:R-:W-:Y:S01]  /*05b0*/  @!P2 IMAD.IADD R13, R13, 0x1, -R2 ;  /* 0x000000010d0da824 */ /* 0x000fe200078e0a02 */
[----:B------:R-:W-:-:S02]  /*05c0*/  ISETP.GE.AND P0, PT, R8, RZ, PT ;  /* 0x000000ff0800720c */ /* 0x000fc40003f06270 */
[-C--:B------:R-:W-:Y:S01]  /*05d0*/  ISETP.GE.U32.AND P5, PT, R14, R3.reuse, PT ;  /* 0x000000030e00720c */ /* 0x080fe20003fa6070 */
[----:B------:R-:W-:Y:S01]  /*05e0*/  @!P3 IMAD.MOV R9, RZ, RZ, -R9 ;  /* 0x000000ffff09b224 */ /* 0x000fe200078e0a09 */
[-C--:B------:R-:W-:Y:S02]  /*05f0*/  ISETP.GE.U32.AND P4, PT, R16, R3.reuse, PT ;  /* 0x000000031000720c */ /* 0x080fe40003f86070 */
[----:B------:R-:W-:Y:S02]  /*0600*/  ISETP.GE.U32.AND P2, PT, R10, R3, PT ;  /* 0x000000030a00720c */ /* 0x000fe40003f46070 */
[----:B------:R-:W-:Y:S01]  /*0610*/  SEL R2, R4, R9, !P1 ;  /* 0x0000000904027207 */ /* 0x000fe20004800000 */
[----:B------:R-:W-:-:S04]  /*0620*/  @P6 IMAD.IADD R12, R12, 0x1, -R3 ;  /* 0x000000010c0c6824 */ /* 0x000fc800078e0a03 */
[----:B------:R-:W-:Y:S02]  /*0630*/  @!P0 IADD3 R13, PT, PT, -R13, RZ, RZ ;  /* 0x000000ff0d0d8210 */ /* 0x000fe40007ffe1ff */
[----:B------:R-:W-:Y:S01]  /*0640*/  @P5 IMAD.IADD R14, R14, 0x1, -R3 ;  /* 0x000000010e0e5824 */ /* 0x000fe200078e0a03 */
[----:B------:R-:W-:Y:S02]  /*0650*/  ISETP.NE.U32.AND P0, PT, R3, RZ, PT ;  /* 0x000000ff0300720c */ /* 0x000fe40003f05070 */
[-C--:B------:R-:W-:Y:S02]  /*0660*/  @P4 IADD3 R16, PT, PT, R16, -R3.reuse, RZ ;  /* 0x8000000310104210 */ /* 0x080fe40007ffe0ff */
[----:B------:R-:W-:Y:S02]  /*0670*/  @P2 IADD3 R10, PT, PT, R10, -R3, RZ ;  /* 0x800000030a0a2210 */ /* 0x000fe40007ffe0ff */
[C---:B------:R-:W-:Y:S02]  /*0680*/  SEL R12, R4.reuse, R12, !P0 ;  /* 0x0000000c040c7207 */ /* 0x040fe40004000000 */
[----:B------:R-:W-:-:S02]  /*0690*/  SEL R14, R4, R14, !P0 ;  /* 0x0000000e040e7207 */ /* 0x000fc40004000000 */
[----:B------:R-:W-:Y:S01]  /*06a0*/  SEL R16, R4, R16, !P0 ;  /* 0x0000001004107207 */ /* 0x000fe20004000000 */
[-C--:B------:R-:W-:Y:S01]  /*06b0*/  IMAD R9, R12, R3.reuse, R2 ;  /* 0x000000030c097224 */ /* 0x080fe200078e0202 */
[----:B------:R-:W-:Y:S01]  /*06c0*/  SEL R15, R4, R10, !P0 ;  /* 0x0000000a040f7207 */ /* 0x000fe20004000000 */
[----:B------:R-:W-:Y:S01]  /*06d0*/  IMAD R5, R12, R3, R14 ;  /* 0x000000030c057224 */ /* 0x000fe200078e020e */
[----:B------:R-:W-:Y:S01]  /*06e0*/  SEL R4, R4, R13, !P1 ;  /* 0x0000000d04047207 */ /* 0x000fe20004800000 */
[----:B0-----:R-:W-:-:S04]  /*06f0*/  IMAD.WIDE.U32 R10, R0, 0x4, R6 ;  /* 0x00000004000a7825 */ /* 0x001fc800078e0006 */
[-CC-:B------:R-:W-:Y:S02]  /*0700*/  IMAD R13, R16, R3.reuse, R15.reuse ;  /* 0x00000003100d7224 */ /* 0x180fe400078e020f */
[----:B------:R-:W-:Y:S01]  /*0710*/  IMAD R15, R4, R3, R15 ;  /* 0x00000003040f7224 */ /* 0x000fe200078e020f */
[----:B-1----:R-:W2:Y:S01]  /*0720*/  LDG.E R10, desc[UR4][R10.64] ;  /* 0x000000040a0a7981 */ /* 0x002ea2000c1e1900 */
[----:B------:R-:W-:-:S04]  /*0730*/  IMAD.WIDE.U32 R2, R5, 0x4, R6 ;  /* 0x0000000405027825 */ /* 0x000fc800078e0006 */
[--C-:B------:R-:W-:Y:S02]  /*0740*/  IMAD.WIDE R4, R9, 0x4, R6.reuse ;  /* 0x0000000409047825 */ /* 0x100fe400078e0206 */
[----:B------:R-:W2:Y:S02]  /*0750*/  LDG.E R3, desc[UR4][R2.64] ;  /* 0x0000000402037981 */ /* 0x000ea4000c1e1900 */
[--C-:B------:R-:W-:Y:S02]  /*0760*/  IMAD.WIDE R8, R15, 0x4, R6.reuse ;  /* 0x000000040f087825 */ /* 0x100fe400078e0206 */
[----:B------:R-:W2:Y:S02]  /*0770*/  LDG.E R4, desc[UR4][R4.64] ;  /* 0x0000000404047981 */ /* 0x000ea4000c1e1900 */
[----:B------:R-:W-:Y:S02]  /*0780*/  IMAD.WIDE.U32 R6, R13, 0x4, R6 ;  /* 0x000000040d067825 */ /* 0x000fe400078e0006 */
[----:B------:R-:W3:Y:S01]  /*0790*/  LDG.E R8, desc[UR4][R8.64] ;  /* 0x0000000408087981 */ /* 0x000ee2000c1e1900 */
[----:B------:R-:W0:Y:S03]  /*07a0*/  LDC.64 R12, c[0x0][0x388] ;  /* 0x0000e200ff0c7b82 */ /* 0x000e260000000a00 */
[----:B------:R-:W3:Y:S01]  /*07b0*/  LDG.E R6, desc[UR4][R6.64] ;  /* 0x0000000406067981 */ /* 0x000ee2000c1e1900 */
[----:B--2---:R-:W-:-:S04]  /*07c0*/  IADD3 R15, PT, PT, R4, R3, R10 ;  /* 0x00000003040f7210 */ /* 0x004fc80007ffe00a */
[----:B---3--:R-:W-:-:S04]  /*07d0*/  IADD3 R15, PT, PT, R8, R6, R15 ;  /* 0x00000006080f7210 */ /* 0x008fc80007ffe00f */
[----:B------:R-:W-:Y:S02]  /*07e0*/  ISETP.GE.AND P0, PT, R15, 0x1, PT ;  /* 0x000000010f00780c */ /* 0x000fe40003f06270 */
[----:B------:R-:W-:Y:S01]  /*07f0*/  SHF.R.S32.HI R15, RZ, 0x1f, R15 ;  /* 0x0000001fff0f7819 */ /* 0x000fe2000001140f */
[----:B0-----:R-:W-:-:S03]  /*0800*/  IMAD.WIDE.U32 R10, R0, 0x4, R12 ;  /* 0x00000004000a7825 */ /* 0x001fc600078e000c */
[----:B------:R-:W-:-:S05]  /*0810*/  SEL R15, R15, 0x1, !P0 ;  /* 0x000000010f0f7807 */ /* 0x000fca0004000000 */
[----:B------:R-:W-:Y:S01]  /*0820*/  STG.E desc[UR4][R10.64], R15 ;  /* 0x0000000f0a007986 */ /* 0x000fe2000c101904 */
[----:B------:R-:W-:Y:S05]  /*0830*/  EXIT ;  /* 0x000000000000794d */ /* 0x000fea0003800000 */
.L_x_0:
[----:B------:R-:W-:-:S00]  /*0840*/  BRA `(.L_x_0) ;  /* 0xfffffffc00fc7947 */ /* 0x000fc0000383ffff */
[----:B------:R-:W-:-:S00]  /*0850*/  NOP ;  /* 0x0000000000007918 */ /* 0x000fc00000000000 */
        /* <DEDUP_REMOVED lines=10> */
.L_x_1:


//--------------------- .nv.shared.reserved.0     --------------------------
	.section	.nv.shared.reserved.0,"aw",@nobits
	.weak		__nv_reservedSMEM_offset_0_alias
	.size		__nv_reservedSMEM_offset_0_alias, 0, 64
	.other		__nv_reservedSMEM_offset_0_alias,@"STO_CUDA_RESERVED_SHARED STV_DEFAULT"
__nv_reservedSMEM_offset_0_alias:
	.zero		0
	.zero		64


//--------------------- .nv.constant0._Z14simulate_modelPiS_i --------------------------
	.section	.nv.constant0._Z14simulate_modelPiS_i,"a",@progbits
	.sectionflags	@""
	.align	4
.nv.constant0._Z14simulate_modelPiS_i:
	.zero		916


//--------------------- SYMBOLS --------------------------

	.type		.nv.reservedSmem.offset0,@object
	.size		.nv.reservedSmem.offset0,0x4
